	.headerflags	@"EF_CUDA_TEXMODE_UNIFIED EF_CUDA_64BIT_ADDRESS EF_CUDA_ACCELERATORS EF_CUDA_SM90 EF_CUDA_VIRTUAL_SM(EF_CUDA_SM90)"
	.elftype	@"ET_EXEC"


//--------------------- .nv.info                  --------------------------
	.section	.nv.info,"",@"SHT_CUDA_INFO"
	.align	4


	//----- nvinfo : EIATTR_REGCOUNT
	.align		4
        /*0000*/ 	.byte	0x04, 0x2f
        /*0002*/ 	.short	(.L_1 - .L_0)
	.align		4
.L_0:
        /*0004*/ 	.word	index@(triton_poi_fused__native_batch_norm_legit_no_training_convolution_relu_4)
        /*0008*/ 	.word	0x0000001e


	//----- nvinfo : EIATTR_MIN_STACK_SIZE
	.align		4
.L_1:
        /*000c*/ 	.byte	0x04, 0x12
        /*000e*/ 	.short	(.L_3 - .L_2)
	.align		4
.L_2:
        /*0010*/ 	.word	index@(triton_poi_fused__native_batch_norm_legit_no_training_convolution_relu_4)
        /*0014*/ 	.word	0x00000000


	//----- nvinfo : EIATTR_FRAME_SIZE
	.align		4
.L_3:
        /*0018*/ 	.byte	0x04, 0x11
        /*001a*/ 	.short	(.L_5 - .L_4)
	.align		4
.L_4:
        /*001c*/ 	.word	index@(triton_poi_fused__native_batch_norm_legit_no_training_convolution_relu_4)
        /*0020*/ 	.word	0x00000000


	//----- nvinfo : EIATTR_MIN_STACK_SIZE
	.align		4
.L_5:
        /*0024*/ 	.byte	0x04, 0x12
        /*0026*/ 	.short	(.L_7 - .L_6)
	.align		4
.L_6:
        /*0028*/ 	.word	index@(triton_poi_fused__native_batch_norm_legit_no_training_convolution_relu_4)
        /*002c*/ 	.word	0x00000000
.L_7:


//--------------------- .nv.info.triton_poi_fused__native_batch_norm_legit_no_training_convolution_relu_4 --------------------------
	.section	.nv.info.triton_poi_fused__native_batch_norm_legit_no_training_convolution_relu_4,"",@"SHT_CUDA_INFO"
	.sectionflags	@""
	.align	4


	//----- nvinfo : EIATTR_CUDA_API_VERSION
	.align		4
        /*0000*/ 	.byte	0x04, 0x37
        /*0002*/ 	.short	(.L_9 - .L_8)
.L_8:
        /*0004*/ 	.word	0x0000007c


	//----- nvinfo : EIATTR_KPARAM_INFO
	.align		4
.L_9:
        /*0008*/ 	.byte	0x04, 0x17
        /*000a*/ 	.short	(.L_11 - .L_10)
.L_10:
        /*000c*/ 	.word	0x00000000
        /*0010*/ 	.short	0x0003
        /*0012*/ 	.short	0x0014
        /*0014*/ 	.byte	0x00, 0xf0, 0x11, 0x00


	//----- nvinfo : EIATTR_KPARAM_INFO
	.align		4
.L_11:
        /*0018*/ 	.byte	0x04, 0x17
        /*001a*/ 	.short	(.L_13 - .L_12)
.L_12:
        /*001c*/ 	.word	0x00000000
        /*0020*/ 	.short	0x0002
        /*0022*/ 	.short	0x0010
        /*0024*/ 	.byte	0x00, 0xf0, 0x11, 0x00


	//----- nvinfo : EIATTR_KPARAM_INFO
	.align		4
.L_13:
        /*0028*/ 	.byte	0x04, 0x17
        /*002a*/ 	.short	(.L_15 - .L_14)
.L_14:
        /*002c*/ 	.word	0x00000000
        /*0030*/ 	.short	0x0001
        /*0032*/ 	.short	0x0008
        /*0034*/ 	.byte	0x00, 0xf4, 0x21, 0x00


	//----- nvinfo : EIATTR_KPARAM_INFO
	.align		4
.L_15:
        /*0038*/ 	.byte	0x04, 0x17
        /*003a*/ 	.short	(.L_17 - .L_16)
.L_16:
        /*003c*/ 	.word	0x00000000
        /*0040*/ 	.short	0x0000
        /*0042*/ 	.short	0x0000
        /*0044*/ 	.byte	0x00, 0xf4, 0x21, 0x00


	//----- nvinfo : EIATTR_SPARSE_MMA_MASK
	.align		4
.L_17:
        /*0048*/ 	.byte	0x03, 0x50
        /*004a*/ 	.short	0x0000


	//----- nvinfo : EIATTR_MAXREG_COUNT
	.align		4
        /*004c*/ 	.byte	0x03, 0x1b
        /*004e*/ 	.short	0x00ff


	//----- nvinfo : EIATTR_EXIT_INSTR_OFFSETS
	.align		4
        /*0050*/ 	.byte	0x04, 0x1c
        /*0052*/ 	.short	(.L_19 - .L_18)


	//   ....[0]....
.L_18:
        /*0054*/ 	.word	0x000005f0


	//   ....[1]....
        /*0058*/ 	.word	0x00000640


	//----- nvinfo : EIATTR_REQNTID
	.align		4
.L_19:
        /*005c*/ 	.byte	0x04, 0x10
        /*005e*/ 	.short	(.L_21 - .L_20)
.L_20:
        /*0060*/ 	.word	0x00000080
        /*0064*/ 	.word	0x00000001
        /*0068*/ 	.word	0x00000001


	//----- nvinfo : EIATTR_CBANK_PARAM_SIZE
	.align		4
.L_21:
        /*006c*/ 	.byte	0x03, 0x19
        /*006e*/ 	.short	0x0018


	//----- nvinfo : EIATTR_PARAM_CBANK
	.align		4
        /*0070*/ 	.byte	0x04, 0x0a
        /*0072*/ 	.short	(.L_23 - .L_22)
	.align		4
.L_22:
        /*0074*/ 	.word	index@(.nv.constant0.triton_poi_fused__native_batch_norm_legit_no_training_convolution_relu_4)
        /*0078*/ 	.short	0x0210
        /*007a*/ 	.short	0x0018


	//----- nvinfo : EIATTR_SW_WAR
	.align		4
.L_23:
        /*007c*/ 	.byte	0x04, 0x36
        /*007e*/ 	.short	(.L_25 - .L_24)
.L_24:
        /*0080*/ 	.word	0x00000008
.L_25:


//--------------------- .nv.callgraph             --------------------------
	.section	.nv.callgraph,"",@"SHT_CUDA_CALLGRAPH"
	.align	4
	.sectionentsize	8
	.align		4
        /*0000*/ 	.word	0x00000000
	.align		4
        /*0004*/ 	.word	0xffffffff
	.align		4
        /*0008*/ 	.word	0x00000000
	.align		4
        /*000c*/ 	.word	0xfffffffe
	.align		4
        /*0010*/ 	.word	0x00000000
	.align		4
        /*0014*/ 	.word	0xfffffffd
	.align		4
        /*0018*/ 	.word	0x00000000
	.align		4
        /*001c*/ 	.word	0xfffffffc


//--------------------- .text.triton_poi_fused__native_batch_norm_legit_no_training_convolution_relu_4 --------------------------
	.section	.text.triton_poi_fused__native_batch_norm_legit_no_training_convolution_relu_4,"ax",@progbits
	.sectionflags	@"SHF_BARRIERS=1"
	.align	128
        .global         triton_poi_fused__native_batch_norm_legit_no_training_convolution_relu_4
        .type           triton_poi_fused__native_batch_norm_legit_no_training_convolution_relu_4,@function
        .size           triton_poi_fused__native_batch_norm_legit_no_training_convolution_relu_4,(.L_x_1 - triton_poi_fused__native_batch_norm_legit_no_training_convolution_relu_4)
        .other          triton_poi_fused__native_batch_norm_legit_no_training_convolution_relu_4,@"STO_CUDA_ENTRY STV_DEFAULT"
triton_poi_fused__native_batch_norm_legit_no_training_convolution_relu_4:
.text.triton_poi_fused__native_batch_norm_legit_no_training_convolution_relu_4:
[----:B------:R-:W0:Y:S01]  /*0000*/  LDC R1, c[0x0][0x28] ;  /* 0x00000a00ff017b82 */ /* 0x000e220000000800 */
[----:B------:R-:W1:Y:S07]  /*0010*/  S2R R0, SR_CTAID.X ;  /* 0x0000000000007919 */ /* 0x000e6e0000002500 */
[----:B------:R-:W2:Y:S01]  /*0020*/  LDC.64 R14, c[0x0][0x210] ;  /* 0x00008400ff0e7b82 */ /* 0x000ea20000000a00 */
[----:B------:R-:W-:Y:S01]  /*0030*/  IMAD.MOV.U32 R19, RZ, RZ, RZ ;  /* 0x000000ffff137224 */ /* 0x000fe200078e00ff */
[----:B------:R-:W-:Y:S01]  /*0040*/  ULDC.64 UR6, c[0x0][0x208] ;  /* 0x0000820000067ab9 */ /* 0x000fe20000000a00 */
[----:B------:R-:W3:Y:S01]  /*0050*/  S2R R21, SR_TID.X ;  /* 0x0000000000157919 */ /* 0x000ee20000002100 */
[----:B------:R-:W4:Y:S01]  /*0060*/  S2R R18, SR_CTAID.Y ;  /* 0x0000000000127919 */ /* 0x000f220000002600 */
[----:B------:R-:W-:-:S02]  /*0070*/  IMAD.MOV.U32 R20, RZ, RZ, RZ ;  /* 0x000000ffff147224 */ /* 0x000fc400078e00ff */
[----:B-1----:R-:W-:Y:S01]  /*0080*/  IMAD.SHL.U32 R0, R0, 0x10, RZ ;  /* 0x0000001000007824 */ /* 0x002fe200078e00ff */
[----:B---3--:R-:W-:-:S04]  /*0090*/  SHF.R.U32.HI R17, RZ, 0x4, R21 ;  /* 0x00000004ff117819 */ /* 0x008fc80000011615 */
[----:B------:R-:W-:Y:S01]  /*00a0*/  LOP3.LUT R6, R0, 0xf, R21, 0xf8, !PT ;  /* 0x0000000f00067812 */ /* 0x000fe200078ef815 */
[----:B----4-:R-:W-:Y:S01]  /*00b0*/  IMAD.SHL.U32 R16, R18, 0x40, RZ ;  /* 0x0000004012107824 */ /* 0x010fe200078e00ff */
[----:B------:R-:W-:Y:S02]  /*00c0*/  SGXT.U32 R17, R17, 0x3 ;  /* 0x000000031111781a */ /* 0x000fe40000000000 */
[----:B------:R-:W-:Y:S02]  /*00d0*/  ISETP.GE.AND P0, PT, R6, 0x9, PT ;  /* 0x000000090600780c */ /* 0x000fe40003f06270 */
[----:B------:R-:W-:Y:S02]  /*00e0*/  LOP3.LUT R2, R16, R17, RZ, 0xfc, !PT ;  /* 0x0000001110027212 */ /* 0x000fe400078efcff */
[----:B------:R-:W-:Y:S02]  /*00f0*/  LOP3.LUT R3, R16, 0x8, R17, 0xfe, !PT ;  /* 0x0000000810037812 */ /* 0x000fe400078efe11 */
[----:B------:R-:W-:Y:S01]  /*0100*/  LOP3.LUT R4, R16, 0x10, R17, 0xfe, !PT ;  /* 0x0000001010047812 */ /* 0x000fe200078efe11 */
[--C-:B------:R-:W-:Y:S01]  /*0110*/  IMAD R27, R2, 0x9, R6.reuse ;  /* 0x00000009021b7824 */ /* 0x100fe200078e0206 */
[----:B------:R-:W-:Y:S01]  /*0120*/  LOP3.LUT R7, R16, 0x18, R17, 0xfe, !PT ;  /* 0x0000001810077812 */ /* 0x000fe200078efe11 */
[--C-:B------:R-:W-:Y:S01]  /*0130*/  IMAD R3, R3, 0x9, R6.reuse ;  /* 0x0000000903037824 */ /* 0x100fe200078e0206 */
[----:B------:R-:W-:Y:S01]  /*0140*/  LOP3.LUT R9, R16, 0x20, R17, 0xfe, !PT ;  /* 0x0000002010097812 */ /* 0x000fe200078efe11 */
[--C-:B------:R-:W-:Y:S01]  /*0150*/  IMAD R5, R4, 0x9, R6.reuse ;  /* 0x0000000904057824 */ /* 0x100fe200078e0206 */
[----:B------:R-:W-:Y:S01]  /*0160*/  LOP3.LUT R11, R16, 0x28, R17, 0xfe, !PT ;  /* 0x00000028100b7812 */ /* 0x000fe200078efe11 */
[----:B------:R-:W-:Y:S01]  /*0170*/  IMAD R7, R7, 0x9, R6 ;  /* 0x0000000907077824 */ /* 0x000fe200078e0206 */
[----:B------:R-:W-:Y:S01]  /*0180*/  LOP3.LUT R13, R16, 0x30, R17, 0xfe, !PT ;  /* 0x00000030100d7812 */ /* 0x000fe200078efe11 */
[----:B--2---:R-:W-:Y:S01]  /*0190*/  IMAD.WIDE R26, R27, 0x4, R14 ;  /* 0x000000041b1a7825 */ /* 0x004fe200078e020e */
[----:B------:R-:W-:-:S03]  /*01a0*/  LOP3.LUT R23, R16, 0x38, R17, 0xfe, !PT ;  /* 0x0000003810177812 */ /* 0x000fc600078efe11 */
[--C-:B------:R-:W-:Y:S01]  /*01b0*/  IMAD R9, R9, 0x9, R6.reuse ;  /* 0x0000000909097824 */ /* 0x100fe200078e0206 */
[----:B------:R1:W2:Y:S01]  /*01c0*/  @!P0 LDG.E.EL R19, desc[UR6][R26.64] ;  /* 0x000000061a138981 */ /* 0x0002a2000c2e1900 */
[--C-:B------:R-:W-:Y:S02]  /*01d0*/  IMAD R11, R11, 0x9, R6.reuse ;  /* 0x000000090b0b7824 */ /* 0x100fe400078e0206 */
[--C-:B------:R-:W-:Y:S02]  /*01e0*/  IMAD R13, R13, 0x9, R6.reuse ;  /* 0x000000090d0d7824 */ /* 0x100fe400078e0206 */
[----:B------:R-:W-:Y:S02]  /*01f0*/  IMAD R23, R23, 0x9, R6 ;  /* 0x0000000917177824 */ /* 0x000fe400078e0206 */
[----:B------:R-:W-:Y:S01]  /*0200*/  IMAD.WIDE R2, R3, 0x4, R14 ;  /* 0x0000000403027825 */ /* 0x000fe200078e020e */
[----:B------:R-:W-:-:S03]  /*0210*/  CS2R R24, SRZ ;  /* 0x0000000000187805 */ /* 0x000fc6000001ff00 */
[--C-:B------:R-:W-:Y:S01]  /*0220*/  IMAD.WIDE R4, R5, 0x4, R14.reuse ;  /* 0x0000000405047825 */ /* 0x100fe200078e020e */
[----:B-1----:R-:W-:Y:S01]  /*0230*/  CS2R R26, SRZ ;  /* 0x00000000001a7805 */ /* 0x002fe2000001ff00 */
[----:B------:R1:W3:Y:S02]  /*0240*/  @!P0 LDG.E.EL R20, desc[UR6][R2.64] ;  /* 0x0000000602148981 */ /* 0x0002e4000c2e1900 */
[----:B------:R-:W-:-:S04]  /*0250*/  IMAD.WIDE R6, R7, 0x4, R14 ;  /* 0x0000000407067825 */ /* 0x000fc800078e020e */
[--C-:B------:R-:W-:Y:S01]  /*0260*/  IMAD.WIDE R8, R9, 0x4, R14.reuse ;  /* 0x0000000409087825 */ /* 0x100fe200078e020e */
[----:B------:R-:W4:Y:S03]  /*0270*/  @!P0 LDG.E.EL R24, desc[UR6][R6.64] ;  /* 0x0000000606188981 */ /* 0x000f26000c2e1900 */
[----:B------:R-:W-:-:S04]  /*0280*/  IMAD.WIDE R10, R11, 0x4, R14 ;  /* 0x000000040b0a7825 */ /* 0x000fc800078e020e */
[--C-:B------:R-:W-:Y:S01]  /*0290*/  IMAD.WIDE R12, R13, 0x4, R14.reuse ;  /* 0x000000040d0c7825 */ /* 0x100fe200078e020e */
[----:B------:R-:W5:Y:S03]  /*02a0*/  @!P0 LDG.E.EL R25, desc[UR6][R10.64] ;  /* 0x000000060a198981 */ /* 0x000f66000c2e1900 */
[----:B------:R-:W-:Y:S01]  /*02b0*/  IMAD.WIDE R14, R23, 0x4, R14 ;  /* 0x00000004170e7825 */ /* 0x000fe200078e020e */
[----:B------:R1:W5:Y:S03]  /*02c0*/  @!P0 LDG.E.EL R27, desc[UR6][R12.64] ;  /* 0x000000060c1b8981 */ /* 0x000366000c2e1900 */
[----:B------:R-:W-:Y:S01]  /*02d0*/  IMAD.MOV.U32 R22, RZ, RZ, RZ ;  /* 0x000000ffff167224 */ /* 0x000fe200078e00ff */
[----:B------:R-:W5:Y:S01]  /*02e0*/  @!P0 LDG.E.EL R26, desc[UR6][R14.64] ;  /* 0x000000060e1a8981 */ /* 0x000f62000c2e1900 */
[----:B------:R-:W-:-:S04]  /*02f0*/  IMAD.MOV.U32 R23, RZ, RZ, RZ ;  /* 0x000000ffff177224 */ /* 0x000fc800078e00ff */
[----:B------:R-:W5:Y:S04]  /*0300*/  @!P0 LDG.E.EL R22, desc[UR6][R4.64] ;  /* 0x0000000604168981 */ /* 0x000f68000c2e1900 */
[----:B------:R1:W5:Y:S01]  /*0310*/  @!P0 LDG.E.EL R23, desc[UR6][R8.64] ;  /* 0x0000000608178981 */ /* 0x000362000c2e1900 */
[----:B------:R-:W1:Y:S02]  /*0320*/  S2UR UR5, SR_CgaCtaId ;  /* 0x00000000000579c3 */ /* 0x000e640000008800 */
[----:B-1----:R-:W-:Y:S01]  /*0330*/  IMAD.SHL.U32 R2, R21, 0x40, RZ ;  /* 0x0000004015027824 */ /* 0x002fe200078e00ff */
[----:B------:R-:W-:-:S04]  /*0340*/  UMOV UR4, 0x400 ;  /* 0x0000040000047882 */ /* 0x000fc80000000000 */
[----:B------:R-:W-:-:S04]  /*0350*/  LOP3.LUT R2, R2, 0x3c0, RZ, 0xc0, !PT ;  /* 0x000003c002027812 */ /* 0x000fc800078ec0ff */
[----:B------:R-:W-:-:S04]  /*0360*/  LOP3.LUT R3, R2, R17, RZ, 0xfc, !PT ;  /* 0x0000001102037212 */ /* 0x000fc800078efcff */
[----:B------:R-:W-:Y:S01]  /*0370*/  LEA.HI R3, R2, R3, RZ, 0x1c ;  /* 0x0000000302037211 */ /* 0x000fe200078fe0ff */
[----:B0-----:R-:W-:-:S06]  /*0380*/  UPRMT UR4, UR5, 0x654, UR4 ;  /* 0x0000065405047896 */ /* 0x001fcc0008000004 */
[----:B------:R-:W-:Y:S02]  /*0390*/  LEA R12, R3, UR4, 0x2 ;  /* 0x00000004030c7c11 */ /* 0x000fe4000f8e10ff */
[----:B------:R-:W-:Y:S01]  /*03a0*/  SHF.R.U32.HI R2, RZ, 0x2, R21 ;  /* 0x00000002ff027819 */ /* 0x000fe20000011615 */
[----:B------:R-:W-:-:S03]  /*03b0*/  IMAD.SHL.U32 R21, R21, 0x4, RZ ;  /* 0x0000000415157824 */ /* 0x000fc600078e00ff */
[----:B------:R-:W-:Y:S02]  /*03c0*/  LOP3.LUT R3, R2, 0x1c, RZ, 0xc0, !PT ;  /* 0x0000001c02037812 */ /* 0x000fe400078ec0ff */
[----:B------:R-:W-:-:S05]  /*03d0*/  LOP3.LUT R8, R21, 0x1fc, RZ, 0xc0, !PT ;  /* 0x000001fc15087812 */ /* 0x000fca00078ec0ff */
[----:B------:R-:W-:-:S05]  /*03e0*/  IMAD.IADD R3, R8, 0x1, R3 ;  /* 0x0000000108037824 */ /* 0x000fca00078e0203 */
[----:B------:R-:W-:Y:S02]  /*03f0*/  LEA R4, R3, UR4, 0x2 ;  /* 0x0000000403047c11 */ /* 0x000fe4000f8e10ff */
[----:B------:R-:W-:Y:S02]  /*0400*/  SHF.R.S32.HI R3, RZ, 0x19, R18 ;  /* 0x00000019ff037819 */ /* 0x000fe40000011412 */
[----:B------:R-:W-:Y:S02]  /*0410*/  LOP3.LUT R16, R16, 0x3c, R21, 0xf8, !PT ;  /* 0x0000003c10107812 */ /* 0x000fe400078ef815 */
[----:B------:R-:W-:-:S04]  /*0420*/  SGXT R3, R3, 0x1 ;  /* 0x000000010303781a */ /* 0x000fc80000000200 */
[----:B------:R-:W-:Y:S02]  /*0430*/  LEA.HI R9, R3, R16, RZ, 0x5 ;  /* 0x0000001003097211 */ /* 0x000fe400078f28ff */
[----:B------:R-:W0:Y:S02]  /*0440*/  LDC.64 R2, c[0x0][0x218] ;  /* 0x00008600ff027b82 */ /* 0x000e240000000a00 */
[----:B------:R-:W-:Y:S02]  /*0450*/  LOP3.LUT R11, R9, 0xffffffe0, RZ, 0xc0, !PT ;  /* 0xffffffe0090b7812 */ /* 0x000fe400078ec0ff */
[----:B------:R-:W-:Y:S02]  /*0460*/  SHF.R.S32.HI R10, RZ, 0x5, R9 ;  /* 0x00000005ff0a7819 */ /* 0x000fe40000011409 */
[----:B------:R-:W-:Y:S01]  /*0470*/  LOP3.LUT R9, R0, R17, RZ, 0xfc, !PT ;  /* 0x0000001100097212 */ /* 0x000fe200078efcff */
[----:B------:R-:W-:Y:S01]  /*0480*/  IMAD.IADD R11, R16, 0x1, -R11 ;  /* 0x00000001100b7824 */ /* 0x000fe200078e0a0b */
[----:B------:R-:W-:-:S02]  /*0490*/  LOP3.LUT R0, R0, 0x8, R17, 0xfe, !PT ;  /* 0x0000000800007812 */ /* 0x000fc400078efe11 */
[----:B------:R-:W-:Y:S01]  /*04a0*/  ISETP.GE.AND P1, PT, R9, 0x9, PT ;  /* 0x000000090900780c */ /* 0x000fe20003f26270 */
[----:B------:R-:W-:Y:S01]  /*04b0*/  IMAD R10, R10, 0x120, R11 ;  /* 0x000001200a0a7824 */ /* 0x000fe200078e020b */
[----:B------:R-:W-:-:S03]  /*04c0*/  ISETP.GE.AND P0, PT, R0, 0x9, PT ;  /* 0x000000090000780c */ /* 0x000fc60003f06270 */
[----:B------:R-:W-:Y:S01]  /*04d0*/  IMAD R9, R9, 0x20, R10 ;  /* 0x0000002009097824 */ /* 0x000fe200078e020a */
[----:B--2---:R-:W-:Y:S04]  /*04e0*/  STS [R12], R19 ;  /* 0x000000130c007388 */ /* 0x004fe80000000800 */
[----:B---3--:R-:W-:Y:S04]  /*04f0*/  STS [R12+0x20], R20 ;  /* 0x000020140c007388 */ /* 0x008fe80000000800 */
[----:B----4-:R-:W-:Y:S04]  /*0500*/  STS [R12+0x60], R24 ;  /* 0x000060180c007388 */ /* 0x010fe80000000800 */
[----:B-----5:R-:W-:Y:S04]  /*0510*/  STS [R12+0xa0], R25 ;  /* 0x0000a0190c007388 */ /* 0x020fe80000000800 */
[----:B------:R-:W-:Y:S04]  /*0520*/  STS [R12+0xc0], R27 ;  /* 0x0000c01b0c007388 */ /* 0x000fe80000000800 */
[----:B------:R-:W-:Y:S04]  /*0530*/  STS [R12+0xe0], R26 ;  /* 0x0000e01a0c007388 */ /* 0x000fe80000000800 */
[----:B------:R-:W-:Y:S04]  /*0540*/  STS [R12+0x40], R22 ;  /* 0x000040160c007388 */ /* 0x000fe80000000800 */
[----:B------:R1:W-:Y:S01]  /*0550*/  STS [R12+0x80], R23 ;  /* 0x000080170c007388 */ /* 0x0003e20000000800 */
[----:B------:R-:W-:Y:S06]  /*0560*/  BAR.SYNC.DEFER_BLOCKING 0x0 ;  /* 0x0000000000007b1d */ /* 0x000fec0000010000 */
[----:B------:R-:W2:Y:S01]  /*0570*/  LDS.128 R4, [R4] ;  /* 0x0000000004047984 */ /* 0x000ea20000000c00 */
[----:B-1----:R-:W-:-:S04]  /*0580*/  LOP3.LUT R12, R8, 0x200, RZ, 0xfc, !PT ;  /* 0x00000200080c7812 */ /* 0x002fc800078efcff */
[----:B------:R-:W-:-:S04]  /*0590*/  SHF.R.U32.HI R12, RZ, 0x4, R12 ;  /* 0x00000004ff0c7819 */ /* 0x000fc8000001160c */
[----:B------:R-:W-:-:S05]  /*05a0*/  LOP3.LUT R11, R12, 0x3c, RZ, 0xc0, !PT ;  /* 0x0000003c0c0b7812 */ /* 0x000fca00078ec0ff */
[----:B------:R-:W-:Y:S02]  /*05b0*/  IMAD.IADD R11, R8, 0x1, R11 ;  /* 0x00000001080b7824 */ /* 0x000fe400078e020b */
[----:B0-----:R-:W-:-:S03]  /*05c0*/  IMAD.WIDE R8, R9, 0x4, R2 ;  /* 0x0000000409087825 */ /* 0x001fc600078e0202 */
[----:B------:R-:W-:Y:S02]  /*05d0*/  LEA R11, R11, UR4, 0x2 ;  /* 0x000000040b0b7c11 */ /* 0x000fe4000f8e10ff */
[----:B--2---:R0:W-:Y:S02]  /*05e0*/  @!P1 STG.E.128 desc[UR6][R8.64], R4 ;  /* 0x0000000408009986 */ /* 0x0041e4000c101d06 */
[----:B0-----:R-:W-:Y:S05]  /*05f0*/  @P0 EXIT ;  /* 0x000000000000094d */ /* 0x001fea0003800000 */
[----:B------:R-:W1:Y:S01]  /*0600*/  LDS.128 R12, [R11+0x800] ;  /* 0x000800000b0c7984 */ /* 0x000e620000000c00 */
[----:B0-----:R-:W-:-:S04]  /*0610*/  IMAD R5, R0, 0x20, R10 ;  /* 0x0000002000057824 */ /* 0x001fc800078e020a */
[----:B------:R-:W-:-:S05]  /*0620*/  IMAD.WIDE R2, R5, 0x4, R2 ;  /* 0x0000000405027825 */ /* 0x000fca00078e0202 */
[----:B-1----:R-:W-:Y:S01]  /*0630*/  STG.E.128 desc[UR6][R2.64], R12 ;  /* 0x0000000c02007986 */ /* 0x002fe2000c101d06 */
[----:B------:R-:W-:Y:S05]  /*0640*/  EXIT ;  /* 0x000000000000794d */ /* 0x000fea0003800000 */
.L_x_0:
[----:B------:R-:W-:-:S00]  /*0650*/  BRA `(.L_x_0) ;  /* 0xfffffffc00fc7947 */ /* 0x000fc0000383ffff */
[----:B------:R-:W-:-:S00]  /*0660*/  NOP ;  /* 0x0000000000007918 */ /* 0x000fc00000000000 */
        /* <DEDUP_REMOVED lines=9> */
.L_x_1:


//--------------------- .nv.shared.triton_poi_fused__native_batch_norm_legit_no_training_convolution_relu_4 --------------------------
	.section	.nv.shared.triton_poi_fused__native_batch_norm_legit_no_training_convolution_relu_4,"aw",@nobits
	.sectionflags	@""
	.align	16
	.zero		1024


//--------------------- .nv.constant0.triton_poi_fused__native_batch_norm_legit_no_training_convolution_relu_4 --------------------------
	.section	.nv.constant0.triton_poi_fused__native_batch_norm_legit_no_training_convolution_relu_4,"a",@progbits
	.sectionflags	@""
	.align	4
.nv.constant0.triton_poi_fused__native_batch_norm_legit_no_training_convolution_relu_4:
	.zero		552
